//
// Generated by NVIDIA NVVM Compiler
//
// Compiler Build ID: CL-36424714
// Cuda compilation tools, release 13.0, V13.0.88
// Based on NVVM 20.0.0
//

.version 9.0
.target sm_100
.address_size 64

	// .globl	_Z12square_arrayPii
.global .align 1 .b8 _ZN34_INTERNAL_5db0b97d_4_k_cu_be489d234cuda3std3__45__cpo5beginE[1];
.global .align 1 .b8 _ZN34_INTERNAL_5db0b97d_4_k_cu_be489d234cuda3std3__45__cpo3endE[1];
.global .align 1 .b8 _ZN34_INTERNAL_5db0b97d_4_k_cu_be489d234cuda3std3__45__cpo6cbeginE[1];
.global .align 1 .b8 _ZN34_INTERNAL_5db0b97d_4_k_cu_be489d234cuda3std3__45__cpo4cendE[1];
.global .align 1 .b8 _ZN34_INTERNAL_5db0b97d_4_k_cu_be489d234cuda3std3__45__cpo6rbeginE[1];
.global .align 1 .b8 _ZN34_INTERNAL_5db0b97d_4_k_cu_be489d234cuda3std3__45__cpo4rendE[1];
.global .align 1 .b8 _ZN34_INTERNAL_5db0b97d_4_k_cu_be489d234cuda3std3__45__cpo7crbeginE[1];
.global .align 1 .b8 _ZN34_INTERNAL_5db0b97d_4_k_cu_be489d234cuda3std3__45__cpo5crendE[1];
.global .align 1 .b8 _ZN34_INTERNAL_5db0b97d_4_k_cu_be489d234cuda3std3__436_GLOBAL__N__5db0b97d_4_k_cu_be489d236ignoreE[1];
.global .align 1 .b8 _ZN34_INTERNAL_5db0b97d_4_k_cu_be489d234cuda3std3__419piecewise_constructE[1];
.global .align 1 .b8 _ZN34_INTERNAL_5db0b97d_4_k_cu_be489d234cuda3std3__48in_placeE[1];
.global .align 1 .b8 _ZN34_INTERNAL_5db0b97d_4_k_cu_be489d234cuda3std3__420unreachable_sentinelE[1];
.global .align 1 .b8 _ZN34_INTERNAL_5db0b97d_4_k_cu_be489d234cuda3std3__47nulloptE[1];
.global .align 1 .b8 _ZN34_INTERNAL_5db0b97d_4_k_cu_be489d234cuda3std3__48unexpectE[1];
.global .align 1 .b8 _ZN34_INTERNAL_5db0b97d_4_k_cu_be489d234cuda3std6ranges3__45__cpo4swapE[1];
.global .align 1 .b8 _ZN34_INTERNAL_5db0b97d_4_k_cu_be489d234cuda3std6ranges3__45__cpo9iter_moveE[1];
.global .align 1 .b8 _ZN34_INTERNAL_5db0b97d_4_k_cu_be489d234cuda3std6ranges3__45__cpo5beginE[1];
.global .align 1 .b8 _ZN34_INTERNAL_5db0b97d_4_k_cu_be489d234cuda3std6ranges3__45__cpo3endE[1];
.global .align 1 .b8 _ZN34_INTERNAL_5db0b97d_4_k_cu_be489d234cuda3std6ranges3__45__cpo6cbeginE[1];
.global .align 1 .b8 _ZN34_INTERNAL_5db0b97d_4_k_cu_be489d234cuda3std6ranges3__45__cpo4cendE[1];
.global .align 1 .b8 _ZN34_INTERNAL_5db0b97d_4_k_cu_be489d234cuda3std6ranges3__45__cpo7advanceE[1];
.global .align 1 .b8 _ZN34_INTERNAL_5db0b97d_4_k_cu_be489d234cuda3std6ranges3__45__cpo9iter_swapE[1];
.global .align 1 .b8 _ZN34_INTERNAL_5db0b97d_4_k_cu_be489d234cuda3std6ranges3__45__cpo4nextE[1];
.global .align 1 .b8 _ZN34_INTERNAL_5db0b97d_4_k_cu_be489d234cuda3std6ranges3__45__cpo4prevE[1];
.global .align 1 .b8 _ZN34_INTERNAL_5db0b97d_4_k_cu_be489d234cuda3std6ranges3__45__cpo4dataE[1];
.global .align 1 .b8 _ZN34_INTERNAL_5db0b97d_4_k_cu_be489d234cuda3std6ranges3__45__cpo5cdataE[1];
.global .align 1 .b8 _ZN34_INTERNAL_5db0b97d_4_k_cu_be489d234cuda3std6ranges3__45__cpo4sizeE[1];
.global .align 1 .b8 _ZN34_INTERNAL_5db0b97d_4_k_cu_be489d234cuda3std6ranges3__45__cpo5ssizeE[1];
.global .align 1 .b8 _ZN34_INTERNAL_5db0b97d_4_k_cu_be489d234cuda3std6ranges3__45__cpo8distanceE[1];
.global .align 1 .b8 _ZN34_INTERNAL_5db0b97d_4_k_cu_be489d236thrust24THRUST_300001_SM_1000_NS8cuda_cub3parE[1];
.global .align 1 .b8 _ZN34_INTERNAL_5db0b97d_4_k_cu_be489d236thrust24THRUST_300001_SM_1000_NS8cuda_cub10par_nosyncE[1];
.global .align 1 .b8 _ZN34_INTERNAL_5db0b97d_4_k_cu_be489d236thrust24THRUST_300001_SM_1000_NS6system6detail10sequential3seqE[1];
.global .align 1 .b8 _ZN34_INTERNAL_5db0b97d_4_k_cu_be489d236thrust24THRUST_300001_SM_1000_NS12placeholders2_1E[1];
.global .align 1 .b8 _ZN34_INTERNAL_5db0b97d_4_k_cu_be489d236thrust24THRUST_300001_SM_1000_NS12placeholders2_2E[1];
.global .align 1 .b8 _ZN34_INTERNAL_5db0b97d_4_k_cu_be489d236thrust24THRUST_300001_SM_1000_NS12placeholders2_3E[1];
.global .align 1 .b8 _ZN34_INTERNAL_5db0b97d_4_k_cu_be489d236thrust24THRUST_300001_SM_1000_NS12placeholders2_4E[1];
.global .align 1 .b8 _ZN34_INTERNAL_5db0b97d_4_k_cu_be489d236thrust24THRUST_300001_SM_1000_NS12placeholders2_5E[1];
.global .align 1 .b8 _ZN34_INTERNAL_5db0b97d_4_k_cu_be489d236thrust24THRUST_300001_SM_1000_NS12placeholders2_6E[1];
.global .align 1 .b8 _ZN34_INTERNAL_5db0b97d_4_k_cu_be489d236thrust24THRUST_300001_SM_1000_NS12placeholders2_7E[1];
.global .align 1 .b8 _ZN34_INTERNAL_5db0b97d_4_k_cu_be489d236thrust24THRUST_300001_SM_1000_NS12placeholders2_8E[1];
.global .align 1 .b8 _ZN34_INTERNAL_5db0b97d_4_k_cu_be489d236thrust24THRUST_300001_SM_1000_NS12placeholders2_9E[1];
.global .align 1 .b8 _ZN34_INTERNAL_5db0b97d_4_k_cu_be489d236thrust24THRUST_300001_SM_1000_NS12placeholders3_10E[1];
.global .align 1 .b8 _ZN34_INTERNAL_5db0b97d_4_k_cu_be489d236thrust24THRUST_300001_SM_1000_NS3seqE[1];

.visible .entry _Z12square_arrayPii(
	.param .u64 .ptr .align 1 _Z12square_arrayPii_param_0,
	.param .u32 _Z12square_arrayPii_param_1
)
{
	.reg .pred 	%p<2>;
	.reg .b32 	%r<6>;
	.reg .b64 	%rd<5>;

	ld.param.u64 	%rd1, [_Z12square_arrayPii_param_0];
	ld.param.u32 	%r2, [_Z12square_arrayPii_param_1];
	mov.u32 	%r3, %ctaid.x;
	mov.u32 	%r4, %ntid.x;
	mov.u32 	%r5, %tid.x;
	mad.lo.s32 	%r1, %r3, %r4, %r5;
	setp.ge.s32 	%p1, %r1, %r2;
	@%p1 bra 	$L__BB0_2;
	cvta.to.global.u64 	%rd2, %rd1;
	mul.wide.s32 	%rd3, %r1, 4;
	add.s64 	%rd4, %rd2, %rd3;
	st.global.u32 	[%rd4], %r1;
$L__BB0_2:
	ret;

}
	// .globl	_ZN3cub18CUB_300001_SM_10006detail11EmptyKernelIvEEvv
.visible .entry _ZN3cub18CUB_300001_SM_10006detail11EmptyKernelIvEEvv()
{


	ret;

}


// ===== COMPILED SASS (sm_100) =====

	.target	sm_100

	.elftype	@"ET_EXEC"


//--------------------- .note.nv.tkinfo           --------------------------
	.section	.note.nv.tkinfo,"",@"SHT_NOTE"
	.sectionflags	@"SHF_NOTE_NV_TKINFO"
	.tkinfo
        /*0018*/ 	.word	0x00000002
        /*0030*/ 	.string	""
        /*0030*/ 	.string	"ptxas"
        /*0030*/ 	.string	"Cuda compilation tools, release 13.0, V13.0.88"
        /*0030*/ 	.string	"Build cuda_13.0.r13.0/compiler.36424714_0"
        /*0030*/ 	.string	"-arch sm_100 -m 64 "



//--------------------- .note.nv.cuinfo           --------------------------
	.section	.note.nv.cuinfo,"",@"SHT_NOTE"
	.sectionflags	@"SHF_NOTE_NV_CUINFO"
        /*0018*/ 	.short	0x0002
        /*001a*/ 	.short	0x0064
        /*001c*/ 	.short	0x0082
	.zero		2


//--------------------- .nv.info                  --------------------------
	.section	.nv.info,"",@"SHT_CUDA_INFO"
	.align	4


	//----- nvinfo : EIATTR_REGCOUNT
	.align		4
        /*0000*/ 	.byte	0x04, 0x2f
        /*0002*/ 	.short	(.L_44 - .L_43)
	.align		4
.L_43:
        /*0004*/ 	.word	index@(_Z12square_arrayPii)
        /*0008*/ 	.word	0x00000008


	//----- nvinfo : EIATTR_FRAME_SIZE
	.align		4
.L_44:
        /*000c*/ 	.byte	0x04, 0x11
        /*000e*/ 	.short	(.L_46 - .L_45)
	.align		4
.L_45:
        /*0010*/ 	.word	index@(_Z12square_arrayPii)
        /*0014*/ 	.word	0x00000000


	//----- nvinfo : EIATTR_REGCOUNT
	.align		4
.L_46:
        /*0018*/ 	.byte	0x04, 0x2f
        /*001a*/ 	.short	(.L_48 - .L_47)
	.align		4
.L_47:
        /*001c*/ 	.word	index@(_ZN3cub18CUB_300001_SM_10006detail11EmptyKernelIvEEvv)
        /*0020*/ 	.word	0x00000004


	//----- nvinfo : EIATTR_FRAME_SIZE
	.align		4
.L_48:
        /*0024*/ 	.byte	0x04, 0x11
        /*0026*/ 	.short	(.L_50 - .L_49)
	.align		4
.L_49:
        /*0028*/ 	.word	index@(_ZN3cub18CUB_300001_SM_10006detail11EmptyKernelIvEEvv)
        /*002c*/ 	.word	0x00000000


	//----- nvinfo : EIATTR_MIN_STACK_SIZE
	.align		4
.L_50:
        /*0030*/ 	.byte	0x04, 0x12
        /*0032*/ 	.short	(.L_52 - .L_51)
	.align		4
.L_51:
        /*0034*/ 	.word	index@(_ZN3cub18CUB_300001_SM_10006detail11EmptyKernelIvEEvv)
        /*0038*/ 	.word	0x00000000


	//----- nvinfo : EIATTR_MIN_STACK_SIZE
	.align		4
.L_52:
        /*003c*/ 	.byte	0x04, 0x12
        /*003e*/ 	.short	(.L_54 - .L_53)
	.align		4
.L_53:
        /*0040*/ 	.word	index@(_Z12square_arrayPii)
        /*0044*/ 	.word	0x00000000
.L_54:


//--------------------- .nv.compat                --------------------------
	.section	.nv.compat,"",@"SHT_CUDA_COMPAT_INFO"
	.align	4
        /*0000*/ 	.byte	0x02, 0x09, 0x00, 0x00, 0x02, 0x02, 0x01, 0x00, 0x02, 0x05, 0x05, 0x00, 0x03, 0x07, 0x01, 0x01
        /*0010*/ 	.byte	0x02, 0x03, 0x00, 0x00, 0x02, 0x06, 0x01, 0x00, 0x04, 0x0b, 0x08, 0x00, 0x09, 0x00, 0x00, 0x00
        /*0020*/ 	.byte	0x00, 0x00, 0x00, 0x00


//--------------------- .nv.info._ZN3cub18CUB_300001_SM_10006detail11EmptyKernelIvEEvv --------------------------
	.section	.nv.info._ZN3cub18CUB_300001_SM_10006detail11EmptyKernelIvEEvv,"",@"SHT_CUDA_INFO"
	.sectionflags	@""
	.align	4


	//----- nvinfo : EIATTR_CUDA_API_VERSION
	.align		4
        /*0000*/ 	.byte	0x04, 0x37
        /*0002*/ 	.short	(.L_56 - .L_55)
.L_55:
        /*0004*/ 	.word	0x00000082


	//----- nvinfo : EIATTR_SPARSE_MMA_MASK
	.align		4
.L_56:
        /*0008*/ 	.byte	0x03, 0x50
        /*000a*/ 	.short	0x0000


	//----- nvinfo : EIATTR_MAXREG_COUNT
	.align		4
        /*000c*/ 	.byte	0x03, 0x1b
        /*000e*/ 	.short	0x00ff


	//----- nvinfo : EIATTR_MERCURY_ISA_VERSION
	.align		4
        /*0010*/ 	.byte	0x03, 0x5f
        /*0012*/ 	.short	0x0101


	//----- nvinfo : EIATTR_VRC_CTA_INIT_COUNT
	.align		4
        /*0014*/ 	.byte	0x02, 0x4a
	.zero		1
	.zero		1


	//----- nvinfo : EIATTR_EXIT_INSTR_OFFSETS
	.align		4
        /*0018*/ 	.byte	0x04, 0x1c
        /*001a*/ 	.short	(.L_58 - .L_57)


	//   ....[0]....
.L_57:
        /*001c*/ 	.word	0x00000010


	//----- nvinfo : EIATTR_SW_WAR
	.align		4
.L_58:
        /*0020*/ 	.byte	0x04, 0x36
        /*0022*/ 	.short	(.L_60 - .L_59)
.L_59:
        /*0024*/ 	.word	0x00000008
.L_60:


//--------------------- .nv.info._Z12square_arrayPii --------------------------
	.section	.nv.info._Z12square_arrayPii,"",@"SHT_CUDA_INFO"
	.sectionflags	@""
	.align	4


	//----- nvinfo : EIATTR_CUDA_API_VERSION
	.align		4
        /*0000*/ 	.byte	0x04, 0x37
        /*0002*/ 	.short	(.L_62 - .L_61)
.L_61:
        /*0004*/ 	.word	0x00000082


	//----- nvinfo : EIATTR_KPARAM_INFO
	.align		4
.L_62:
        /*0008*/ 	.byte	0x04, 0x17
        /*000a*/ 	.short	(.L_64 - .L_63)
.L_63:
        /*000c*/ 	.word	0x00000000
        /*0010*/ 	.short	0x0001
        /*0012*/ 	.short	0x0008
        /*0014*/ 	.byte	0x00, 0xf0, 0x11, 0x00


	//----- nvinfo : EIATTR_KPARAM_INFO
	.align		4
.L_64:
        /*0018*/ 	.byte	0x04, 0x17
        /*001a*/ 	.short	(.L_66 - .L_65)
.L_65:
        /*001c*/ 	.word	0x00000000
        /*0020*/ 	.short	0x0000
        /*0022*/ 	.short	0x0000
        /*0024*/ 	.byte	0x00, 0xf5, 0x21, 0x00


	//----- nvinfo : EIATTR_SPARSE_MMA_MASK
	.align		4
.L_66:
        /*0028*/ 	.byte	0x03, 0x50
        /*002a*/ 	.short	0x0000


	//----- nvinfo : EIATTR_MAXREG_COUNT
	.align		4
        /*002c*/ 	.byte	0x03, 0x1b
        /*002e*/ 	.short	0x00ff


	//----- nvinfo : EIATTR_MERCURY_ISA_VERSION
	.align		4
        /*0030*/ 	.byte	0x03, 0x5f
        /*0032*/ 	.short	0x0101


	//----- nvinfo : EIATTR_VRC_CTA_INIT_COUNT
	.align		4
        /*0034*/ 	.byte	0x02, 0x4a
	.zero		1
	.zero		1


	//----- nvinfo : EIATTR_EXIT_INSTR_OFFSETS
	.align		4
        /*0038*/ 	.byte	0x04, 0x1c
        /*003a*/ 	.short	(.L_68 - .L_67)


	//   ....[0]....
.L_67:
        /*003c*/ 	.word	0x00000070


	//   ....[1]....
        /*0040*/ 	.word	0x000000c0


	//----- nvinfo : EIATTR_CBANK_PARAM_SIZE
	.align		4
.L_68:
        /*0044*/ 	.byte	0x03, 0x19
        /*0046*/ 	.short	0x000c


	//----- nvinfo : EIATTR_PARAM_CBANK
	.align		4
        /*0048*/ 	.byte	0x04, 0x0a
        /*004a*/ 	.short	(.L_70 - .L_69)
	.align		4
.L_69:
        /*004c*/ 	.word	index@(.nv.constant0._Z12square_arrayPii)
        /*0050*/ 	.short	0x0380
        /*0052*/ 	.short	0x000c


	//----- nvinfo : EIATTR_SW_WAR
	.align		4
.L_70:
        /*0054*/ 	.byte	0x04, 0x36
        /*0056*/ 	.short	(.L_72 - .L_71)
.L_71:
        /*0058*/ 	.word	0x00000008
.L_72:


//--------------------- .nv.callgraph             --------------------------
	.section	.nv.callgraph,"",@"SHT_CUDA_CALLGRAPH"
	.align	4
	.sectionentsize	8
	.align		4
        /*0000*/ 	.word	0x00000000
	.align		4
        /*0004*/ 	.word	0xffffffff
	.align		4
        /*0008*/ 	.word	0x00000000
	.align		4
        /*000c*/ 	.word	0xfffffffe
	.align		4
        /*0010*/ 	.word	0x00000000
	.align		4
        /*0014*/ 	.word	0xfffffffd
	.align		4
        /*0018*/ 	.word	0x00000000
	.align		4
        /*001c*/ 	.word	0xfffffffc


//--------------------- .nv.constant4             --------------------------
	.section	.nv.constant4,"a",@progbits
	.align	8
	.align		8
.nv.constant4:
        /*0000*/ 	.dword	_ZN34_INTERNAL_5db0b97d_4_k_cu_be489d234cuda3std3__45__cpo5beginE
	.align		8
        /*0008*/ 	.dword	_ZN34_INTERNAL_5db0b97d_4_k_cu_be489d234cuda3std3__45__cpo3endE
	.align		8
        /*0010*/ 	.dword	_ZN34_INTERNAL_5db0b97d_4_k_cu_be489d234cuda3std3__45__cpo6cbeginE
	.align		8
        /*0018*/ 	.dword	_ZN34_INTERNAL_5db0b97d_4_k_cu_be489d234cuda3std3__45__cpo4cendE
	.align		8
        /*0020*/ 	.dword	_ZN34_INTERNAL_5db0b97d_4_k_cu_be489d234cuda3std3__45__cpo6rbeginE
	.align		8
        /*0028*/ 	.dword	_ZN34_INTERNAL_5db0b97d_4_k_cu_be489d234cuda3std3__45__cpo4rendE
	.align		8
        /*0030*/ 	.dword	_ZN34_INTERNAL_5db0b97d_4_k_cu_be489d234cuda3std3__45__cpo7crbeginE
	.align		8
        /*0038*/ 	.dword	_ZN34_INTERNAL_5db0b97d_4_k_cu_be489d234cuda3std3__45__cpo5crendE
	.align		8
        /*0040*/ 	.dword	_ZN34_INTERNAL_5db0b97d_4_k_cu_be489d234cuda3std3__436_GLOBAL__N__5db0b97d_4_k_cu_be489d236ignoreE
	.align		8
        /*0048*/ 	.dword	_ZN34_INTERNAL_5db0b97d_4_k_cu_be489d234cuda3std3__419piecewise_constructE
	.align		8
        /*0050*/ 	.dword	_ZN34_INTERNAL_5db0b97d_4_k_cu_be489d234cuda3std3__48in_placeE
	.align		8
        /*0058*/ 	.dword	_ZN34_INTERNAL_5db0b97d_4_k_cu_be489d234cuda3std3__420unreachable_sentinelE
	.align		8
        /*0060*/ 	.dword	_ZN34_INTERNAL_5db0b97d_4_k_cu_be489d234cuda3std3__47nulloptE
	.align		8
        /*0068*/ 	.dword	_ZN34_INTERNAL_5db0b97d_4_k_cu_be489d234cuda3std3__48unexpectE
	.align		8
        /*0070*/ 	.dword	_ZN34_INTERNAL_5db0b97d_4_k_cu_be489d234cuda3std6ranges3__45__cpo4swapE
	.align		8
        /*0078*/ 	.dword	_ZN34_INTERNAL_5db0b97d_4_k_cu_be489d234cuda3std6ranges3__45__cpo9iter_moveE
	.align		8
        /*0080*/ 	.dword	_ZN34_INTERNAL_5db0b97d_4_k_cu_be489d234cuda3std6ranges3__45__cpo5beginE
	.align		8
        /*0088*/ 	.dword	_ZN34_INTERNAL_5db0b97d_4_k_cu_be489d234cuda3std6ranges3__45__cpo3endE
	.align		8
        /*0090*/ 	.dword	_ZN34_INTERNAL_5db0b97d_4_k_cu_be489d234cuda3std6ranges3__45__cpo6cbeginE
	.align		8
        /*0098*/ 	.dword	_ZN34_INTERNAL_5db0b97d_4_k_cu_be489d234cuda3std6ranges3__45__cpo4cendE
	.align		8
        /*00a0*/ 	.dword	_ZN34_INTERNAL_5db0b97d_4_k_cu_be489d234cuda3std6ranges3__45__cpo7advanceE
	.align		8
        /*00a8*/ 	.dword	_ZN34_INTERNAL_5db0b97d_4_k_cu_be489d234cuda3std6ranges3__45__cpo9iter_swapE
	.align		8
        /*00b0*/ 	.dword	_ZN34_INTERNAL_5db0b97d_4_k_cu_be489d234cuda3std6ranges3__45__cpo4nextE
	.align		8
        /*00b8*/ 	.dword	_ZN34_INTERNAL_5db0b97d_4_k_cu_be489d234cuda3std6ranges3__45__cpo4prevE
	.align		8
        /*00c0*/ 	.dword	_ZN34_INTERNAL_5db0b97d_4_k_cu_be489d234cuda3std6ranges3__45__cpo4dataE
	.align		8
        /*00c8*/ 	.dword	_ZN34_INTERNAL_5db0b97d_4_k_cu_be489d234cuda3std6ranges3__45__cpo5cdataE
	.align		8
        /*00d0*/ 	.dword	_ZN34_INTERNAL_5db0b97d_4_k_cu_be489d234cuda3std6ranges3__45__cpo4sizeE
	.align		8
        /*00d8*/ 	.dword	_ZN34_INTERNAL_5db0b97d_4_k_cu_be489d234cuda3std6ranges3__45__cpo5ssizeE
	.align		8
        /*00e0*/ 	.dword	_ZN34_INTERNAL_5db0b97d_4_k_cu_be489d234cuda3std6ranges3__45__cpo8distanceE
	.align		8
        /*00e8*/ 	.dword	_ZN34_INTERNAL_5db0b97d_4_k_cu_be489d236thrust24THRUST_300001_SM_1000_NS8cuda_cub3parE
	.align		8
        /*00f0*/ 	.dword	_ZN34_INTERNAL_5db0b97d_4_k_cu_be489d236thrust24THRUST_300001_SM_1000_NS8cuda_cub10par_nosyncE
	.align		8
        /*00f8*/ 	.dword	_ZN34_INTERNAL_5db0b97d_4_k_cu_be489d236thrust24THRUST_300001_SM_1000_NS6system6detail10sequential3seqE
	.align		8
        /*0100*/ 	.dword	_ZN34_INTERNAL_5db0b97d_4_k_cu_be489d236thrust24THRUST_300001_SM_1000_NS12placeholders2_1E
	.align		8
        /*0108*/ 	.dword	_ZN34_INTERNAL_5db0b97d_4_k_cu_be489d236thrust24THRUST_300001_SM_1000_NS12placeholders2_2E
	.align		8
        /*0110*/ 	.dword	_ZN34_INTERNAL_5db0b97d_4_k_cu_be489d236thrust24THRUST_300001_SM_1000_NS12placeholders2_3E
	.align		8
        /*0118*/ 	.dword	_ZN34_INTERNAL_5db0b97d_4_k_cu_be489d236thrust24THRUST_300001_SM_1000_NS12placeholders2_4E
	.align		8
        /*0120*/ 	.dword	_ZN34_INTERNAL_5db0b97d_4_k_cu_be489d236thrust24THRUST_300001_SM_1000_NS12placeholders2_5E
	.align		8
        /*0128*/ 	.dword	_ZN34_INTERNAL_5db0b97d_4_k_cu_be489d236thrust24THRUST_300001_SM_1000_NS12placeholders2_6E
	.align		8
        /*0130*/ 	.dword	_ZN34_INTERNAL_5db0b97d_4_k_cu_be489d236thrust24THRUST_300001_SM_1000_NS12placeholders2_7E
	.align		8
        /*0138*/ 	.dword	_ZN34_INTERNAL_5db0b97d_4_k_cu_be489d236thrust24THRUST_300001_SM_1000_NS12placeholders2_8E
	.align		8
        /*0140*/ 	.dword	_ZN34_INTERNAL_5db0b97d_4_k_cu_be489d236thrust24THRUST_300001_SM_1000_NS12placeholders2_9E
	.align		8
        /*0148*/ 	.dword	_ZN34_INTERNAL_5db0b97d_4_k_cu_be489d236thrust24THRUST_300001_SM_1000_NS12placeholders3_10E
	.align		8
        /*0150*/ 	.dword	_ZN34_INTERNAL_5db0b97d_4_k_cu_be489d236thrust24THRUST_300001_SM_1000_NS3seqE


//--------------------- .text._ZN3cub18CUB_300001_SM_10006detail11EmptyKernelIvEEvv --------------------------
	.section	.text._ZN3cub18CUB_300001_SM_10006detail11EmptyKernelIvEEvv,"ax",@progbits
	.align	128
        .global         _ZN3cub18CUB_300001_SM_10006detail11EmptyKernelIvEEvv
        .type           _ZN3cub18CUB_300001_SM_10006detail11EmptyKernelIvEEvv,@function
        .size           _ZN3cub18CUB_300001_SM_10006detail11EmptyKernelIvEEvv,(.L_x_2 - _ZN3cub18CUB_300001_SM_10006detail11EmptyKernelIvEEvv)
        .other          _ZN3cub18CUB_300001_SM_10006detail11EmptyKernelIvEEvv,@"STO_CUDA_ENTRY STV_DEFAULT"
_ZN3cub18CUB_300001_SM_10006detail11EmptyKernelIvEEvv:
.text._ZN3cub18CUB_300001_SM_10006detail11EmptyKernelIvEEvv:
[----:B------:R-:W-:Y:S01]  /*0000*/  LDC R1, c[0x0][0x37c] ;  /* 0x0000df00ff017b82 */ /* 0x000fe20000000800 */
[----:B------:R-:W-:Y:S05]  /*0010*/  EXIT ;  /* 0x000000000000794d */ /* 0x000fea0003800000 */
.L_x_0:
[----:B------:R-:W-:-:S00]  /*0020*/  BRA `(.L_x_0) ;  /* 0xfffffffc00fc7947 */ /* 0x000fc0000383ffff */
[----:B------:R-:W-:-:S00]  /*0030*/  NOP ;  /* 0x0000000000007918 */ /* 0x000fc00000000000 */
        /* <DEDUP_REMOVED lines=12> */
.L_x_2:


//--------------------- .text._Z12square_arrayPii --------------------------
	.section	.text._Z12square_arrayPii,"ax",@progbits
	.align	128
        .global         _Z12square_arrayPii
        .type           _Z12square_arrayPii,@function
        .size           _Z12square_arrayPii,(.L_x_3 - _Z12square_arrayPii)
        .other          _Z12square_arrayPii,@"STO_CUDA_ENTRY STV_DEFAULT"
_Z12square_arrayPii:
.text._Z12square_arrayPii:
[----:B------:R-:W-:Y:S01]  /*0000*/  LDC R1, c[0x0][0x37c] ;  /* 0x0000df00ff017b82 */ /* 0x000fe20000000800 */
[----:B------:R-:W0:Y:S07]  /*0010*/  S2R R0, SR_TID.X ;  /* 0x0000000000007919 */ /* 0x000e2e0000002100 */
[----:B------:R-:W0:Y:S01]  /*0020*/  S2UR UR4, SR_CTAID.X ;  /* 0x00000000000479c3 */ /* 0x000e220000002500 */
[----:B------:R-:W1:Y:S07]  /*0030*/  LDCU UR5, c[0x0][0x388] ;  /* 0x00007100ff0577ac */ /* 0x000e6e0008000800 */
[----:B------:R-:W0:Y:S02]  /*0040*/  LDC R5, c[0x0][0x360] ;  /* 0x0000d800ff057b82 */ /* 0x000e240000000800 */
[----:B0-----:R-:W-:-:S05]  /*0050*/  IMAD R5, R5, UR4, R0 ;  /* 0x0000000405057c24 */ /* 0x001fca000f8e0200 */
[----:B-1----:R-:W-:-:S13]  /*0060*/  ISETP.GE.AND P0, PT, R5, UR5, PT ;  /* 0x0000000505007c0c */ /* 0x002fda000bf06270 */
[----:B------:R-:W-:Y:S05]  /*0070*/  @P0 EXIT ;  /* 0x000000000000094d */ /* 0x000fea0003800000 */
[----:B------:R-:W0:Y:S01]  /*0080*/  LDC.64 R2, c[0x0][0x380] ;  /* 0x0000e000ff027b82 */ /* 0x000e220000000a00 */
[----:B------:R-:W1:Y:S01]  /*0090*/  LDCU.64 UR4, c[0x0][0x358] ;  /* 0x00006b00ff0477ac */ /* 0x000e620008000a00 */
[----:B0-----:R-:W-:-:S05]  /*00a0*/  IMAD.WIDE R2, R5, 0x4, R2 ;  /* 0x0000000405027825 */ /* 0x001fca00078e0202 */
[----:B-1----:R-:W-:Y:S01]  /*00b0*/  STG.E desc[UR4][R2.64], R5 ;  /* 0x0000000502007986 */ /* 0x002fe2000c101904 */
[----:B------:R-:W-:Y:S05]  /*00c0*/  EXIT ;  /* 0x000000000000794d */ /* 0x000fea0003800000 */
.L_x_1:
        /* <DEDUP_REMOVED lines=11> */
.L_x_3:


//--------------------- .nv.shared.reserved.0     --------------------------
	.section	.nv.shared.reserved.0,"aw",@nobits
	.weak		__nv_reservedSMEM_offset_0_alias
	.size		__nv_reservedSMEM_offset_0_alias, 0, 64
	.other		__nv_reservedSMEM_offset_0_alias,@"STO_CUDA_RESERVED_SHARED STV_DEFAULT"
__nv_reservedSMEM_offset_0_alias:
	.zero		0
	.zero		64


//--------------------- .nv.global                --------------------------
	.section	.nv.global,"aw",@nobits
.nv.global:
	.type		_ZN34_INTERNAL_5db0b97d_4_k_cu_be489d236thrust24THRUST_300001_SM_1000_NS3seqE,@object
	.size		_ZN34_INTERNAL_5db0b97d_4_k_cu_be489d236thrust24THRUST_300001_SM_1000_NS3seqE,(_ZN34_INTERNAL_5db0b97d_4_k_cu_be489d234cuda3std3__48in_placeE - _ZN34_INTERNAL_5db0b97d_4_k_cu_be489d236thrust24THRUST_300001_SM_1000_NS3seqE)
_ZN34_INTERNAL_5db0b97d_4_k_cu_be489d236thrust24THRUST_300001_SM_1000_NS3seqE:
	.zero		1
	.type		_ZN34_INTERNAL_5db0b97d_4_k_cu_be489d234cuda3std3__48in_placeE,@object
	.size		_ZN34_INTERNAL_5db0b97d_4_k_cu_be489d234cuda3std3__48in_placeE,(_ZN34_INTERNAL_5db0b97d_4_k_cu_be489d234cuda3std6ranges3__45__cpo4sizeE - _ZN34_INTERNAL_5db0b97d_4_k_cu_be489d234cuda3std3__48in_placeE)
_ZN34_INTERNAL_5db0b97d_4_k_cu_be489d234cuda3std3__48in_placeE:
	.zero		1
	.type		_ZN34_INTERNAL_5db0b97d_4_k_cu_be489d234cuda3std6ranges3__45__cpo4sizeE,@object
	.size		_ZN34_INTERNAL_5db0b97d_4_k_cu_be489d234cuda3std6ranges3__45__cpo4sizeE,(_ZN34_INTERNAL_5db0b97d_4_k_cu_be489d236thrust24THRUST_300001_SM_1000_NS12placeholders2_3E - _ZN34_INTERNAL_5db0b97d_4_k_cu_be489d234cuda3std6ranges3__45__cpo4sizeE)
_ZN34_INTERNAL_5db0b97d_4_k_cu_be489d234cuda3std6ranges3__45__cpo4sizeE:
	.zero		1
	.type		_ZN34_INTERNAL_5db0b97d_4_k_cu_be489d236thrust24THRUST_300001_SM_1000_NS12placeholders2_3E,@object
	.size		_ZN34_INTERNAL_5db0b97d_4_k_cu_be489d236thrust24THRUST_300001_SM_1000_NS12placeholders2_3E,(_ZN34_INTERNAL_5db0b97d_4_k_cu_be489d234cuda3std3__45__cpo6cbeginE - _ZN34_INTERNAL_5db0b97d_4_k_cu_be489d236thrust24THRUST_300001_SM_1000_NS12placeholders2_3E)
_ZN34_INTERNAL_5db0b97d_4_k_cu_be489d236thrust24THRUST_300001_SM_1000_NS12placeholders2_3E:
	.zero		1
	.type		_ZN34_INTERNAL_5db0b97d_4_k_cu_be489d234cuda3std3__45__cpo6cbeginE,@object
	.size		_ZN34_INTERNAL_5db0b97d_4_k_cu_be489d234cuda3std3__45__cpo6cbeginE,(_ZN34_INTERNAL_5db0b97d_4_k_cu_be489d234cuda3std6ranges3__45__cpo6cbeginE - _ZN34_INTERNAL_5db0b97d_4_k_cu_be489d234cuda3std3__45__cpo6cbeginE)
_ZN34_INTERNAL_5db0b97d_4_k_cu_be489d234cuda3std3__45__cpo6cbeginE:
	.zero		1
	.type		_ZN34_INTERNAL_5db0b97d_4_k_cu_be489d234cuda3std6ranges3__45__cpo6cbeginE,@object
	.size		_ZN34_INTERNAL_5db0b97d_4_k_cu_be489d234cuda3std6ranges3__45__cpo6cbeginE,(_ZN34_INTERNAL_5db0b97d_4_k_cu_be489d236thrust24THRUST_300001_SM_1000_NS12placeholders2_7E - _ZN34_INTERNAL_5db0b97d_4_k_cu_be489d234cuda3std6ranges3__45__cpo6cbeginE)
_ZN34_INTERNAL_5db0b97d_4_k_cu_be489d234cuda3std6ranges3__45__cpo6cbeginE:
	.zero		1
	.type		_ZN34_INTERNAL_5db0b97d_4_k_cu_be489d236thrust24THRUST_300001_SM_1000_NS12placeholders2_7E,@object
	.size		_ZN34_INTERNAL_5db0b97d_4_k_cu_be489d236thrust24THRUST_300001_SM_1000_NS12placeholders2_7E,(_ZN34_INTERNAL_5db0b97d_4_k_cu_be489d234cuda3std3__45__cpo7crbeginE - _ZN34_INTERNAL_5db0b97d_4_k_cu_be489d236thrust24THRUST_300001_SM_1000_NS12placeholders2_7E)
_ZN34_INTERNAL_5db0b97d_4_k_cu_be489d236thrust24THRUST_300001_SM_1000_NS12placeholders2_7E:
	.zero		1
	.type		_ZN34_INTERNAL_5db0b97d_4_k_cu_be489d234cuda3std3__45__cpo7crbeginE,@object
	.size		_ZN34_INTERNAL_5db0b97d_4_k_cu_be489d234cuda3std3__45__cpo7crbeginE,(_ZN34_INTERNAL_5db0b97d_4_k_cu_be489d234cuda3std6ranges3__45__cpo4nextE - _ZN34_INTERNAL_5db0b97d_4_k_cu_be489d234cuda3std3__45__cpo7crbeginE)
_ZN34_INTERNAL_5db0b97d_4_k_cu_be489d234cuda3std3__45__cpo7crbeginE:
	.zero		1
	.type		_ZN34_INTERNAL_5db0b97d_4_k_cu_be489d234cuda3std6ranges3__45__cpo4nextE,@object
	.size		_ZN34_INTERNAL_5db0b97d_4_k_cu_be489d234cuda3std6ranges3__45__cpo4nextE,(_ZN34_INTERNAL_5db0b97d_4_k_cu_be489d234cuda3std6ranges3__45__cpo4swapE - _ZN34_INTERNAL_5db0b97d_4_k_cu_be489d234cuda3std6ranges3__45__cpo4nextE)
_ZN34_INTERNAL_5db0b97d_4_k_cu_be489d234cuda3std6ranges3__45__cpo4nextE:
	.zero		1
	.type		_ZN34_INTERNAL_5db0b97d_4_k_cu_be489d234cuda3std6ranges3__45__cpo4swapE,@object
	.size		_ZN34_INTERNAL_5db0b97d_4_k_cu_be489d234cuda3std6ranges3__45__cpo4swapE,(_ZN34_INTERNAL_5db0b97d_4_k_cu_be489d236thrust24THRUST_300001_SM_1000_NS8cuda_cub10par_nosyncE - _ZN34_INTERNAL_5db0b97d_4_k_cu_be489d234cuda3std6ranges3__45__cpo4swapE)
_ZN34_INTERNAL_5db0b97d_4_k_cu_be489d234cuda3std6ranges3__45__cpo4swapE:
	.zero		1
	.type		_ZN34_INTERNAL_5db0b97d_4_k_cu_be489d236thrust24THRUST_300001_SM_1000_NS8cuda_cub10par_nosyncE,@object
	.size		_ZN34_INTERNAL_5db0b97d_4_k_cu_be489d236thrust24THRUST_300001_SM_1000_NS8cuda_cub10par_nosyncE,(_ZN34_INTERNAL_5db0b97d_4_k_cu_be489d236thrust24THRUST_300001_SM_1000_NS12placeholders2_9E - _ZN34_INTERNAL_5db0b97d_4_k_cu_be489d236thrust24THRUST_300001_SM_1000_NS8cuda_cub10par_nosyncE)
_ZN34_INTERNAL_5db0b97d_4_k_cu_be489d236thrust24THRUST_300001_SM_1000_NS8cuda_cub10par_nosyncE:
	.zero		1
	.type		_ZN34_INTERNAL_5db0b97d_4_k_cu_be489d236thrust24THRUST_300001_SM_1000_NS12placeholders2_9E,@object
	.size		_ZN34_INTERNAL_5db0b97d_4_k_cu_be489d236thrust24THRUST_300001_SM_1000_NS12placeholders2_9E,(_ZN34_INTERNAL_5db0b97d_4_k_cu_be489d234cuda3std3__436_GLOBAL__N__5db0b97d_4_k_cu_be489d236ignoreE - _ZN34_INTERNAL_5db0b97d_4_k_cu_be489d236thrust24THRUST_300001_SM_1000_NS12placeholders2_9E)
_ZN34_INTERNAL_5db0b97d_4_k_cu_be489d236thrust24THRUST_300001_SM_1000_NS12placeholders2_9E:
	.zero		1
	.type		_ZN34_INTERNAL_5db0b97d_4_k_cu_be489d234cuda3std3__436_GLOBAL__N__5db0b97d_4_k_cu_be489d236ignoreE,@object
	.size		_ZN34_INTERNAL_5db0b97d_4_k_cu_be489d234cuda3std3__436_GLOBAL__N__5db0b97d_4_k_cu_be489d236ignoreE,(_ZN34_INTERNAL_5db0b97d_4_k_cu_be489d234cuda3std6ranges3__45__cpo4dataE - _ZN34_INTERNAL_5db0b97d_4_k_cu_be489d234cuda3std3__436_GLOBAL__N__5db0b97d_4_k_cu_be489d236ignoreE)
_ZN34_INTERNAL_5db0b97d_4_k_cu_be489d234cuda3std3__436_GLOBAL__N__5db0b97d_4_k_cu_be489d236ignoreE:
	.zero		1
	.type		_ZN34_INTERNAL_5db0b97d_4_k_cu_be489d234cuda3std6ranges3__45__cpo4dataE,@object
	.size		_ZN34_INTERNAL_5db0b97d_4_k_cu_be489d234cuda3std6ranges3__45__cpo4dataE,(_ZN34_INTERNAL_5db0b97d_4_k_cu_be489d236thrust24THRUST_300001_SM_1000_NS12placeholders2_1E - _ZN34_INTERNAL_5db0b97d_4_k_cu_be489d234cuda3std6ranges3__45__cpo4dataE)
_ZN34_INTERNAL_5db0b97d_4_k_cu_be489d234cuda3std6ranges3__45__cpo4dataE:
	.zero		1
	.type		_ZN34_INTERNAL_5db0b97d_4_k_cu_be489d236thrust24THRUST_300001_SM_1000_NS12placeholders2_1E,@object
	.size		_ZN34_INTERNAL_5db0b97d_4_k_cu_be489d236thrust24THRUST_300001_SM_1000_NS12placeholders2_1E,(_ZN34_INTERNAL_5db0b97d_4_k_cu_be489d234cuda3std3__45__cpo5beginE - _ZN34_INTERNAL_5db0b97d_4_k_cu_be489d236thrust24THRUST_300001_SM_1000_NS12placeholders2_1E)
_ZN34_INTERNAL_5db0b97d_4_k_cu_be489d236thrust24THRUST_300001_SM_1000_NS12placeholders2_1E:
	.zero		1
	.type		_ZN34_INTERNAL_5db0b97d_4_k_cu_be489d234cuda3std3__45__cpo5beginE,@object
	.size		_ZN34_INTERNAL_5db0b97d_4_k_cu_be489d234cuda3std3__45__cpo5beginE,(_ZN34_INTERNAL_5db0b97d_4_k_cu_be489d234cuda3std6ranges3__45__cpo5beginE - _ZN34_INTERNAL_5db0b97d_4_k_cu_be489d234cuda3std3__45__cpo5beginE)
_ZN34_INTERNAL_5db0b97d_4_k_cu_be489d234cuda3std3__45__cpo5beginE:
	.zero		1
	.type		_ZN34_INTERNAL_5db0b97d_4_k_cu_be489d234cuda3std6ranges3__45__cpo5beginE,@object
	.size		_ZN34_INTERNAL_5db0b97d_4_k_cu_be489d234cuda3std6ranges3__45__cpo5beginE,(_ZN34_INTERNAL_5db0b97d_4_k_cu_be489d236thrust24THRUST_300001_SM_1000_NS12placeholders2_5E - _ZN34_INTERNAL_5db0b97d_4_k_cu_be489d234cuda3std6ranges3__45__cpo5beginE)
_ZN34_INTERNAL_5db0b97d_4_k_cu_be489d234cuda3std6ranges3__45__cpo5beginE:
	.zero		1
	.type		_ZN34_INTERNAL_5db0b97d_4_k_cu_be489d236thrust24THRUST_300001_SM_1000_NS12placeholders2_5E,@object
	.size		_ZN34_INTERNAL_5db0b97d_4_k_cu_be489d236thrust24THRUST_300001_SM_1000_NS12placeholders2_5E,(_ZN34_INTERNAL_5db0b97d_4_k_cu_be489d234cuda3std3__45__cpo6rbeginE - _ZN34_INTERNAL_5db0b97d_4_k_cu_be489d236thrust24THRUST_300001_SM_1000_NS12placeholders2_5E)
_ZN34_INTERNAL_5db0b97d_4_k_cu_be489d236thrust24THRUST_300001_SM_1000_NS12placeholders2_5E:
	.zero		1
	.type		_ZN34_INTERNAL_5db0b97d_4_k_cu_be489d234cuda3std3__45__cpo6rbeginE,@object
	.size		_ZN34_INTERNAL_5db0b97d_4_k_cu_be489d234cuda3std3__45__cpo6rbeginE,(_ZN34_INTERNAL_5db0b97d_4_k_cu_be489d234cuda3std6ranges3__45__cpo7advanceE - _ZN34_INTERNAL_5db0b97d_4_k_cu_be489d234cuda3std3__45__cpo6rbeginE)
_ZN34_INTERNAL_5db0b97d_4_k_cu_be489d234cuda3std3__45__cpo6rbeginE:
	.zero		1
	.type		_ZN34_INTERNAL_5db0b97d_4_k_cu_be489d234cuda3std6ranges3__45__cpo7advanceE,@object
	.size		_ZN34_INTERNAL_5db0b97d_4_k_cu_be489d234cuda3std6ranges3__45__cpo7advanceE,(_ZN34_INTERNAL_5db0b97d_4_k_cu_be489d234cuda3std3__47nulloptE - _ZN34_INTERNAL_5db0b97d_4_k_cu_be489d234cuda3std6ranges3__45__cpo7advanceE)
_ZN34_INTERNAL_5db0b97d_4_k_cu_be489d234cuda3std6ranges3__45__cpo7advanceE:
	.zero		1
	.type		_ZN34_INTERNAL_5db0b97d_4_k_cu_be489d234cuda3std3__47nulloptE,@object
	.size		_ZN34_INTERNAL_5db0b97d_4_k_cu_be489d234cuda3std3__47nulloptE,(_ZN34_INTERNAL_5db0b97d_4_k_cu_be489d234cuda3std6ranges3__45__cpo8distanceE - _ZN34_INTERNAL_5db0b97d_4_k_cu_be489d234cuda3std3__47nulloptE)
_ZN34_INTERNAL_5db0b97d_4_k_cu_be489d234cuda3std3__47nulloptE:
	.zero		1
	.type		_ZN34_INTERNAL_5db0b97d_4_k_cu_be489d234cuda3std6ranges3__45__cpo8distanceE,@object
	.size		_ZN34_INTERNAL_5db0b97d_4_k_cu_be489d234cuda3std6ranges3__45__cpo8distanceE,(_ZN34_INTERNAL_5db0b97d_4_k_cu_be489d236thrust24THRUST_300001_SM_1000_NS12placeholders3_10E - _ZN34_INTERNAL_5db0b97d_4_k_cu_be489d234cuda3std6ranges3__45__cpo8distanceE)
_ZN34_INTERNAL_5db0b97d_4_k_cu_be489d234cuda3std6ranges3__45__cpo8distanceE:
	.zero		1
	.type		_ZN34_INTERNAL_5db0b97d_4_k_cu_be489d236thrust24THRUST_300001_SM_1000_NS12placeholders3_10E,@object
	.size		_ZN34_INTERNAL_5db0b97d_4_k_cu_be489d236thrust24THRUST_300001_SM_1000_NS12placeholders3_10E,(_ZN34_INTERNAL_5db0b97d_4_k_cu_be489d234cuda3std3__419piecewise_constructE - _ZN34_INTERNAL_5db0b97d_4_k_cu_be489d236thrust24THRUST_300001_SM_1000_NS12placeholders3_10E)
_ZN34_INTERNAL_5db0b97d_4_k_cu_be489d236thrust24THRUST_300001_SM_1000_NS12placeholders3_10E:
	.zero		1
	.type		_ZN34_INTERNAL_5db0b97d_4_k_cu_be489d234cuda3std3__419piecewise_constructE,@object
	.size		_ZN34_INTERNAL_5db0b97d_4_k_cu_be489d234cuda3std3__419piecewise_constructE,(_ZN34_INTERNAL_5db0b97d_4_k_cu_be489d234cuda3std6ranges3__45__cpo5cdataE - _ZN34_INTERNAL_5db0b97d_4_k_cu_be489d234cuda3std3__419piecewise_constructE)
_ZN34_INTERNAL_5db0b97d_4_k_cu_be489d234cuda3std3__419piecewise_constructE:
	.zero		1
	.type		_ZN34_INTERNAL_5db0b97d_4_k_cu_be489d234cuda3std6ranges3__45__cpo5cdataE,@object
	.size		_ZN34_INTERNAL_5db0b97d_4_k_cu_be489d234cuda3std6ranges3__45__cpo5cdataE,(_ZN34_INTERNAL_5db0b97d_4_k_cu_be489d236thrust24THRUST_300001_SM_1000_NS12placeholders2_2E - _ZN34_INTERNAL_5db0b97d_4_k_cu_be489d234cuda3std6ranges3__45__cpo5cdataE)
_ZN34_INTERNAL_5db0b97d_4_k_cu_be489d234cuda3std6ranges3__45__cpo5cdataE:
	.zero		1
	.type		_ZN34_INTERNAL_5db0b97d_4_k_cu_be489d236thrust24THRUST_300001_SM_1000_NS12placeholders2_2E,@object
	.size		_ZN34_INTERNAL_5db0b97d_4_k_cu_be489d236thrust24THRUST_300001_SM_1000_NS12placeholders2_2E,(_ZN34_INTERNAL_5db0b97d_4_k_cu_be489d234cuda3std3__45__cpo3endE - _ZN34_INTERNAL_5db0b97d_4_k_cu_be489d236thrust24THRUST_300001_SM_1000_NS12placeholders2_2E)
_ZN34_INTERNAL_5db0b97d_4_k_cu_be489d236thrust24THRUST_300001_SM_1000_NS12placeholders2_2E:
	.zero		1
	.type		_ZN34_INTERNAL_5db0b97d_4_k_cu_be489d234cuda3std3__45__cpo3endE,@object
	.size		_ZN34_INTERNAL_5db0b97d_4_k_cu_be489d234cuda3std3__45__cpo3endE,(_ZN34_INTERNAL_5db0b97d_4_k_cu_be489d234cuda3std6ranges3__45__cpo3endE - _ZN34_INTERNAL_5db0b97d_4_k_cu_be489d234cuda3std3__45__cpo3endE)
_ZN34_INTERNAL_5db0b97d_4_k_cu_be489d234cuda3std3__45__cpo3endE:
	.zero		1
	.type		_ZN34_INTERNAL_5db0b97d_4_k_cu_be489d234cuda3std6ranges3__45__cpo3endE,@object
	.size		_ZN34_INTERNAL_5db0b97d_4_k_cu_be489d234cuda3std6ranges3__45__cpo3endE,(_ZN34_INTERNAL_5db0b97d_4_k_cu_be489d236thrust24THRUST_300001_SM_1000_NS12placeholders2_6E - _ZN34_INTERNAL_5db0b97d_4_k_cu_be489d234cuda3std6ranges3__45__cpo3endE)
_ZN34_INTERNAL_5db0b97d_4_k_cu_be489d234cuda3std6ranges3__45__cpo3endE:
	.zero		1
	.type		_ZN34_INTERNAL_5db0b97d_4_k_cu_be489d236thrust24THRUST_300001_SM_1000_NS12placeholders2_6E,@object
	.size		_ZN34_INTERNAL_5db0b97d_4_k_cu_be489d236thrust24THRUST_300001_SM_1000_NS12placeholders2_6E,(_ZN34_INTERNAL_5db0b97d_4_k_cu_be489d234cuda3std3__45__cpo4rendE - _ZN34_INTERNAL_5db0b97d_4_k_cu_be489d236thrust24THRUST_300001_SM_1000_NS12placeholders2_6E)
_ZN34_INTERNAL_5db0b97d_4_k_cu_be489d236thrust24THRUST_300001_SM_1000_NS12placeholders2_6E:
	.zero		1
	.type		_ZN34_INTERNAL_5db0b97d_4_k_cu_be489d234cuda3std3__45__cpo4rendE,@object
	.size		_ZN34_INTERNAL_5db0b97d_4_k_cu_be489d234cuda3std3__45__cpo4rendE,(_ZN34_INTERNAL_5db0b97d_4_k_cu_be489d234cuda3std6ranges3__45__cpo9iter_swapE - _ZN34_INTERNAL_5db0b97d_4_k_cu_be489d234cuda3std3__45__cpo4rendE)
_ZN34_INTERNAL_5db0b97d_4_k_cu_be489d234cuda3std3__45__cpo4rendE:
	.zero		1
	.type		_ZN34_INTERNAL_5db0b97d_4_k_cu_be489d234cuda3std6ranges3__45__cpo9iter_swapE,@object
	.size		_ZN34_INTERNAL_5db0b97d_4_k_cu_be489d234cuda3std6ranges3__45__cpo9iter_swapE,(_ZN34_INTERNAL_5db0b97d_4_k_cu_be489d234cuda3std3__48unexpectE - _ZN34_INTERNAL_5db0b97d_4_k_cu_be489d234cuda3std6ranges3__45__cpo9iter_swapE)
_ZN34_INTERNAL_5db0b97d_4_k_cu_be489d234cuda3std6ranges3__45__cpo9iter_swapE:
	.zero		1
	.type		_ZN34_INTERNAL_5db0b97d_4_k_cu_be489d234cuda3std3__48unexpectE,@object
	.size		_ZN34_INTERNAL_5db0b97d_4_k_cu_be489d234cuda3std3__48unexpectE,(_ZN34_INTERNAL_5db0b97d_4_k_cu_be489d236thrust24THRUST_300001_SM_1000_NS8cuda_cub3parE - _ZN34_INTERNAL_5db0b97d_4_k_cu_be489d234cuda3std3__48unexpectE)
_ZN34_INTERNAL_5db0b97d_4_k_cu_be489d234cuda3std3__48unexpectE:
	.zero		1
	.type		_ZN34_INTERNAL_5db0b97d_4_k_cu_be489d236thrust24THRUST_300001_SM_1000_NS8cuda_cub3parE,@object
	.size		_ZN34_INTERNAL_5db0b97d_4_k_cu_be489d236thrust24THRUST_300001_SM_1000_NS8cuda_cub3parE,(_ZN34_INTERNAL_5db0b97d_4_k_cu_be489d236thrust24THRUST_300001_SM_1000_NS12placeholders2_4E - _ZN34_INTERNAL_5db0b97d_4_k_cu_be489d236thrust24THRUST_300001_SM_1000_NS8cuda_cub3parE)
_ZN34_INTERNAL_5db0b97d_4_k_cu_be489d236thrust24THRUST_300001_SM_1000_NS8cuda_cub3parE:
	.zero		1
	.type		_ZN34_INTERNAL_5db0b97d_4_k_cu_be489d236thrust24THRUST_300001_SM_1000_NS12placeholders2_4E,@object
	.size		_ZN34_INTERNAL_5db0b97d_4_k_cu_be489d236thrust24THRUST_300001_SM_1000_NS12placeholders2_4E,(_ZN34_INTERNAL_5db0b97d_4_k_cu_be489d234cuda3std3__45__cpo4cendE - _ZN34_INTERNAL_5db0b97d_4_k_cu_be489d236thrust24THRUST_300001_SM_1000_NS12placeholders2_4E)
_ZN34_INTERNAL_5db0b97d_4_k_cu_be489d236thrust24THRUST_300001_SM_1000_NS12placeholders2_4E:
	.zero		1
	.type		_ZN34_INTERNAL_5db0b97d_4_k_cu_be489d234cuda3std3__45__cpo4cendE,@object
	.size		_ZN34_INTERNAL_5db0b97d_4_k_cu_be489d234cuda3std3__45__cpo4cendE,(_ZN34_INTERNAL_5db0b97d_4_k_cu_be489d234cuda3std6ranges3__45__cpo4cendE - _ZN34_INTERNAL_5db0b97d_4_k_cu_be489d234cuda3std3__45__cpo4cendE)
_ZN34_INTERNAL_5db0b97d_4_k_cu_be489d234cuda3std3__45__cpo4cendE:
	.zero		1
	.type		_ZN34_INTERNAL_5db0b97d_4_k_cu_be489d234cuda3std6ranges3__45__cpo4cendE,@object
	.size		_ZN34_INTERNAL_5db0b97d_4_k_cu_be489d234cuda3std6ranges3__45__cpo4cendE,(_ZN34_INTERNAL_5db0b97d_4_k_cu_be489d234cuda3std3__420unreachable_sentinelE - _ZN34_INTERNAL_5db0b97d_4_k_cu_be489d234cuda3std6ranges3__45__cpo4cendE)
_ZN34_INTERNAL_5db0b97d_4_k_cu_be489d234cuda3std6ranges3__45__cpo4cendE:
	.zero		1
	.type		_ZN34_INTERNAL_5db0b97d_4_k_cu_be489d234cuda3std3__420unreachable_sentinelE,@object
	.size		_ZN34_INTERNAL_5db0b97d_4_k_cu_be489d234cuda3std3__420unreachable_sentinelE,(_ZN34_INTERNAL_5db0b97d_4_k_cu_be489d234cuda3std6ranges3__45__cpo5ssizeE - _ZN34_INTERNAL_5db0b97d_4_k_cu_be489d234cuda3std3__420unreachable_sentinelE)
_ZN34_INTERNAL_5db0b97d_4_k_cu_be489d234cuda3std3__420unreachable_sentinelE:
	.zero		1
	.type		_ZN34_INTERNAL_5db0b97d_4_k_cu_be489d234cuda3std6ranges3__45__cpo5ssizeE,@object
	.size		_ZN34_INTERNAL_5db0b97d_4_k_cu_be489d234cuda3std6ranges3__45__cpo5ssizeE,(_ZN34_INTERNAL_5db0b97d_4_k_cu_be489d236thrust24THRUST_300001_SM_1000_NS12placeholders2_8E - _ZN34_INTERNAL_5db0b97d_4_k_cu_be489d234cuda3std6ranges3__45__cpo5ssizeE)
_ZN34_INTERNAL_5db0b97d_4_k_cu_be489d234cuda3std6ranges3__45__cpo5ssizeE:
	.zero		1
	.type		_ZN34_INTERNAL_5db0b97d_4_k_cu_be489d236thrust24THRUST_300001_SM_1000_NS12placeholders2_8E,@object
	.size		_ZN34_INTERNAL_5db0b97d_4_k_cu_be489d236thrust24THRUST_300001_SM_1000_NS12placeholders2_8E,(_ZN34_INTERNAL_5db0b97d_4_k_cu_be489d234cuda3std3__45__cpo5crendE - _ZN34_INTERNAL_5db0b97d_4_k_cu_be489d236thrust24THRUST_300001_SM_1000_NS12placeholders2_8E)
_ZN34_INTERNAL_5db0b97d_4_k_cu_be489d236thrust24THRUST_300001_SM_1000_NS12placeholders2_8E:
	.zero		1
	.type		_ZN34_INTERNAL_5db0b97d_4_k_cu_be489d234cuda3std3__45__cpo5crendE,@object
	.size		_ZN34_INTERNAL_5db0b97d_4_k_cu_be489d234cuda3std3__45__cpo5crendE,(_ZN34_INTERNAL_5db0b97d_4_k_cu_be489d234cuda3std6ranges3__45__cpo4prevE - _ZN34_INTERNAL_5db0b97d_4_k_cu_be489d234cuda3std3__45__cpo5crendE)
_ZN34_INTERNAL_5db0b97d_4_k_cu_be489d234cuda3std3__45__cpo5crendE:
	.zero		1
	.type		_ZN34_INTERNAL_5db0b97d_4_k_cu_be489d234cuda3std6ranges3__45__cpo4prevE,@object
	.size		_ZN34_INTERNAL_5db0b97d_4_k_cu_be489d234cuda3std6ranges3__45__cpo4prevE,(_ZN34_INTERNAL_5db0b97d_4_k_cu_be489d234cuda3std6ranges3__45__cpo9iter_moveE - _ZN34_INTERNAL_5db0b97d_4_k_cu_be489d234cuda3std6ranges3__45__cpo4prevE)
_ZN34_INTERNAL_5db0b97d_4_k_cu_be489d234cuda3std6ranges3__45__cpo4prevE:
	.zero		1
	.type		_ZN34_INTERNAL_5db0b97d_4_k_cu_be489d234cuda3std6ranges3__45__cpo9iter_moveE,@object
	.size		_ZN34_INTERNAL_5db0b97d_4_k_cu_be489d234cuda3std6ranges3__45__cpo9iter_moveE,(_ZN34_INTERNAL_5db0b97d_4_k_cu_be489d236thrust24THRUST_300001_SM_1000_NS6system6detail10sequential3seqE - _ZN34_INTERNAL_5db0b97d_4_k_cu_be489d234cuda3std6ranges3__45__cpo9iter_moveE)
_ZN34_INTERNAL_5db0b97d_4_k_cu_be489d234cuda3std6ranges3__45__cpo9iter_moveE:
	.zero		1
	.type		_ZN34_INTERNAL_5db0b97d_4_k_cu_be489d236thrust24THRUST_300001_SM_1000_NS6system6detail10sequential3seqE,@object
	.size		_ZN34_INTERNAL_5db0b97d_4_k_cu_be489d236thrust24THRUST_300001_SM_1000_NS6system6detail10sequential3seqE,(.L_31 - _ZN34_INTERNAL_5db0b97d_4_k_cu_be489d236thrust24THRUST_300001_SM_1000_NS6system6detail10sequential3seqE)
_ZN34_INTERNAL_5db0b97d_4_k_cu_be489d236thrust24THRUST_300001_SM_1000_NS6system6detail10sequential3seqE:
	.zero		1
.L_31:


//--------------------- .nv.constant0._ZN3cub18CUB_300001_SM_10006detail11EmptyKernelIvEEvv --------------------------
	.section	.nv.constant0._ZN3cub18CUB_300001_SM_10006detail11EmptyKernelIvEEvv,"a",@progbits
	.sectionflags	@""
	.align	4
.nv.constant0._ZN3cub18CUB_300001_SM_10006detail11EmptyKernelIvEEvv:
	.zero		896


//--------------------- .nv.constant0._Z12square_arrayPii --------------------------
	.section	.nv.constant0._Z12square_arrayPii,"a",@progbits
	.sectionflags	@""
	.align	4
.nv.constant0._Z12square_arrayPii:
	.zero		908


//--------------------- SYMBOLS --------------------------

	.type		.nv.reservedSmem.offset0,@object
	.size		.nv.reservedSmem.offset0,0x4
